	.headerflags	@"EF_CUDA_TEXMODE_UNIFIED EF_CUDA_64BIT_ADDRESS EF_CUDA_ACCELERATORS EF_CUDA_SM90 EF_CUDA_VIRTUAL_SM(EF_CUDA_SM90)"
	.elftype	@"ET_EXEC"


//--------------------- .nv.info                  --------------------------
	.section	.nv.info,"",@"SHT_CUDA_INFO"
	.align	4


	//----- nvinfo : EIATTR_REGCOUNT
	.align		4
        /*0000*/ 	.byte	0x04, 0x2f
        /*0002*/ 	.short	(.L_1 - .L_0)
	.align		4
.L_0:
        /*0004*/ 	.word	index@(triton_poi_fused_add_convolution_2)
        /*0008*/ 	.word	0x00000010


	//----- nvinfo : EIATTR_MIN_STACK_SIZE
	.align		4
.L_1:
        /*000c*/ 	.byte	0x04, 0x12
        /*000e*/ 	.short	(.L_3 - .L_2)
	.align		4
.L_2:
        /*0010*/ 	.word	index@(triton_poi_fused_add_convolution_2)
        /*0014*/ 	.word	0x00000000


	//----- nvinfo : EIATTR_FRAME_SIZE
	.align		4
.L_3:
        /*0018*/ 	.byte	0x04, 0x11
        /*001a*/ 	.short	(.L_5 - .L_4)
	.align		4
.L_4:
        /*001c*/ 	.word	index@(triton_poi_fused_add_convolution_2)
        /*0020*/ 	.word	0x00000000


	//----- nvinfo : EIATTR_MIN_STACK_SIZE
	.align		4
.L_5:
        /*0024*/ 	.byte	0x04, 0x12
        /*0026*/ 	.short	(.L_7 - .L_6)
	.align		4
.L_6:
        /*0028*/ 	.word	index@(triton_poi_fused_add_convolution_2)
        /*002c*/ 	.word	0x00000000
.L_7:


//--------------------- .nv.info.triton_poi_fused_add_convolution_2 --------------------------
	.section	.nv.info.triton_poi_fused_add_convolution_2,"",@"SHT_CUDA_INFO"
	.sectionflags	@""
	.align	4


	//----- nvinfo : EIATTR_CUDA_API_VERSION
	.align		4
        /*0000*/ 	.byte	0x04, 0x37
        /*0002*/ 	.short	(.L_9 - .L_8)
.L_8:
        /*0004*/ 	.word	0x0000007c


	//----- nvinfo : EIATTR_KPARAM_INFO
	.align		4
.L_9:
        /*0008*/ 	.byte	0x04, 0x17
        /*000a*/ 	.short	(.L_11 - .L_10)
.L_10:
        /*000c*/ 	.word	0x00000000
        /*0010*/ 	.short	0x0003
        /*0012*/ 	.short	0x0018
        /*0014*/ 	.byte	0x00, 0xf0, 0x11, 0x00


	//----- nvinfo : EIATTR_KPARAM_INFO
	.align		4
.L_11:
        /*0018*/ 	.byte	0x04, 0x17
        /*001a*/ 	.short	(.L_13 - .L_12)
.L_12:
        /*001c*/ 	.word	0x00000000
        /*0020*/ 	.short	0x0002
        /*0022*/ 	.short	0x0010
        /*0024*/ 	.byte	0x00, 0xf4, 0x21, 0x00


	//----- nvinfo : EIATTR_KPARAM_INFO
	.align		4
.L_13:
        /*0028*/ 	.byte	0x04, 0x17
        /*002a*/ 	.short	(.L_15 - .L_14)
.L_14:
        /*002c*/ 	.word	0x00000000
        /*0030*/ 	.short	0x0001
        /*0032*/ 	.short	0x0008
        /*0034*/ 	.byte	0x00, 0xf4, 0x21, 0x00


	//----- nvinfo : EIATTR_KPARAM_INFO
	.align		4
.L_15:
        /*0038*/ 	.byte	0x04, 0x17
        /*003a*/ 	.short	(.L_17 - .L_16)
.L_16:
        /*003c*/ 	.word	0x00000000
        /*0040*/ 	.short	0x0000
        /*0042*/ 	.short	0x0000
        /*0044*/ 	.byte	0x00, 0xf4, 0x21, 0x00


	//----- nvinfo : EIATTR_SPARSE_MMA_MASK
	.align		4
.L_17:
        /*0048*/ 	.byte	0x03, 0x50
        /*004a*/ 	.short	0x0000


	//----- nvinfo : EIATTR_MAXREG_COUNT
	.align		4
        /*004c*/ 	.byte	0x03, 0x1b
        /*004e*/ 	.short	0x00ff


	//----- nvinfo : EIATTR_EXIT_INSTR_OFFSETS
	.align		4
        /*0050*/ 	.byte	0x04, 0x1c
        /*0052*/ 	.short	(.L_19 - .L_18)


	//   ....[0]....
.L_18:
        /*0054*/ 	.word	0x00000210


	//   ....[1]....
        /*0058*/ 	.word	0x00000230


	//----- nvinfo : EIATTR_REQNTID
	.align		4
.L_19:
        /*005c*/ 	.byte	0x04, 0x10
        /*005e*/ 	.short	(.L_21 - .L_20)
.L_20:
        /*0060*/ 	.word	0x00000080
        /*0064*/ 	.word	0x00000001
        /*0068*/ 	.word	0x00000001


	//----- nvinfo : EIATTR_CBANK_PARAM_SIZE
	.align		4
.L_21:
        /*006c*/ 	.byte	0x03, 0x19
        /*006e*/ 	.short	0x001c


	//----- nvinfo : EIATTR_PARAM_CBANK
	.align		4
        /*0070*/ 	.byte	0x04, 0x0a
        /*0072*/ 	.short	(.L_23 - .L_22)
	.align		4
.L_22:
        /*0074*/ 	.word	index@(.nv.constant0.triton_poi_fused_add_convolution_2)
        /*0078*/ 	.short	0x0210
        /*007a*/ 	.short	0x001c


	//----- nvinfo : EIATTR_SW_WAR
	.align		4
.L_23:
        /*007c*/ 	.byte	0x04, 0x36
        /*007e*/ 	.short	(.L_25 - .L_24)
.L_24:
        /*0080*/ 	.word	0x00000008
.L_25:


//--------------------- .nv.callgraph             --------------------------
	.section	.nv.callgraph,"",@"SHT_CUDA_CALLGRAPH"
	.align	4
	.sectionentsize	8
	.align		4
        /*0000*/ 	.word	0x00000000
	.align		4
        /*0004*/ 	.word	0xffffffff
	.align		4
        /*0008*/ 	.word	0x00000000
	.align		4
        /*000c*/ 	.word	0xfffffffe
	.align		4
        /*0010*/ 	.word	0x00000000
	.align		4
        /*0014*/ 	.word	0xfffffffd
	.align		4
        /*0018*/ 	.word	0x00000000
	.align		4
        /*001c*/ 	.word	0xfffffffc


//--------------------- .text.triton_poi_fused_add_convolution_2 --------------------------
	.section	.text.triton_poi_fused_add_convolution_2,"ax",@progbits
	.align	128
        .global         triton_poi_fused_add_convolution_2
        .type           triton_poi_fused_add_convolution_2,@function
        .size           triton_poi_fused_add_convolution_2,(.L_x_1 - triton_poi_fused_add_convolution_2)
        .other          triton_poi_fused_add_convolution_2,@"STO_CUDA_ENTRY STV_DEFAULT"
triton_poi_fused_add_convolution_2:
.text.triton_poi_fused_add_convolution_2:
[----:B------:R-:W0:Y:S02]  /*0000*/  LDC R1, c[0x0][0x28] ;  /* 0x00000a00ff017b82 */ /* 0x000e240000000800 */
[----:B------:R-:W1:Y:S01]  /*0010*/  S2R R0, SR_TID.X ;  /* 0x0000000000007919 */ /* 0x000e620000002100 */
[----:B------:R-:W2:Y:S01]  /*0020*/  LDC.64 R6, c[0x0][0x220] ;  /* 0x00008800ff067b82 */ /* 0x000ea20000000a00 */
[----:B------:R-:W-:Y:S01]  /*0030*/  IMAD.MOV.U32 R13, RZ, RZ, RZ ;  /* 0x000000ffff0d7224 */ /* 0x000fe200078e00ff */
[----:B------:R-:W-:Y:S01]  /*0040*/  ULDC.64 UR4, c[0x0][0x208] ;  /* 0x0000820000047ab9 */ /* 0x000fe20000000a00 */
[----:B------:R-:W3:Y:S05]  /*0050*/  S2R R9, SR_CTAID.X ;  /* 0x0000000000097919 */ /* 0x000eea0000002500 */
[----:B------:R-:W4:Y:S08]  /*0060*/  LDC.64 R4, c[0x0][0x210] ;  /* 0x00008400ff047b82 */ /* 0x000f300000000a00 */
[----:B------:R-:W5:Y:S01]  /*0070*/  LDC.64 R2, c[0x0][0x218] ;  /* 0x00008600ff027b82 */ /* 0x000f620000000a00 */
[----:B-1----:R-:W-:Y:S01]  /*0080*/  IMAD.SHL.U32 R0, R0, 0x2, RZ ;  /* 0x0000000200007824 */ /* 0x002fe200078e00ff */
[----:B---3--:R-:W-:-:S04]  /*0090*/  SHF.R.S32.HI R8, RZ, 0x17, R9 ;  /* 0x00000017ff087819 */ /* 0x008fc80000011409 */
[----:B------:R-:W-:Y:S02]  /*00a0*/  LOP3.LUT R0, R0, 0xfe, RZ, 0xc0, !PT ;  /* 0x000000fe00007812 */ /* 0x000fe400078ec0ff */
[----:B------:R-:W-:-:S03]  /*00b0*/  SGXT R8, R8, 0x1 ;  /* 0x000000010808781a */ /* 0x000fc60000000200 */
[----:B------:R-:W-:-:S04]  /*00c0*/  IMAD R9, R9, 0x100, R0 ;  /* 0x0000010009097824 */ /* 0x000fc800078e0200 */
[C---:B----4-:R-:W-:Y:S01]  /*00d0*/  IMAD.WIDE R4, R9.reuse, 0x4, R4 ;  /* 0x0000000409047825 */ /* 0x050fe200078e0204 */
[----:B------:R-:W-:Y:S02]  /*00e0*/  LEA.HI R8, R8, R9, RZ, 0x4 ;  /* 0x0000000908087211 */ /* 0x000fe400078f20ff */
[C---:B------:R-:W-:Y:S01]  /*00f0*/  ISETP.GE.AND P0, PT, R9.reuse, 0x100, PT ;  /* 0x000001000900780c */ /* 0x040fe20003f06270 */
[----:B-----5:R-:W-:Y:S01]  /*0100*/  IMAD.WIDE R2, R9, 0x4, R2 ;  /* 0x0000000409027825 */ /* 0x020fe200078e0202 */
[----:B------:R-:W-:-:S04]  /*0110*/  SHF.R.S32.HI R8, RZ, 0x4, R8 ;  /* 0x00000004ff087819 */ /* 0x000fc80000011408 */
[----:B------:R-:W-:-:S04]  /*0120*/  LEA.HI R0, R8, R8, RZ, 0x2 ;  /* 0x0000000808007211 */ /* 0x000fc800078f10ff */
[----:B------:R-:W-:Y:S01]  /*0130*/  LOP3.LUT R11, R0, 0xfffffffc, RZ, 0xc0, !PT ;  /* 0xfffffffc000b7812 */ /* 0x000fe200078ec0ff */
[----:B------:R-:W-:-:S03]  /*0140*/  HFMA2.MMA R0, -RZ, RZ, 0, 0 ;  /* 0x00000000ff007435 */ /* 0x000fc600000001ff */
[----:B------:R-:W-:Y:S02]  /*0150*/  IADD3 R11, R8, -R11, RZ ;  /* 0x8000000b080b7210 */ /* 0x000fe40007ffe0ff */
[----:B------:R-:W-:-:S03]  /*0160*/  CS2R R8, SRZ ;  /* 0x0000000000087805 */ /* 0x000fc6000001ff00 */
[----:B--2---:R-:W-:Y:S01]  /*0170*/  IMAD.WIDE R6, R11, 0x4, R6 ;  /* 0x000000040b067825 */ /* 0x004fe200078e0206 */
[----:B------:R-:W-:Y:S02]  /*0180*/  CS2R R10, SRZ ;  /* 0x00000000000a7805 */ /* 0x000fe4000001ff00 */
[----:B------:R-:W2:Y:S04]  /*0190*/  @!P0 LDG.E.64 R8, desc[UR4][R2.64] ;  /* 0x0000000402088981 */ /* 0x000ea8000c1e1b00 */
[----:B------:R-:W3:Y:S04]  /*01a0*/  @!P0 LDG.E.EL R13, desc[UR4][R6.64] ;  /* 0x00000004060d8981 */ /* 0x000ee8000c2e1900 */
[----:B------:R-:W3:Y:S04]  /*01b0*/  @!P0 LDG.E.64 R10, desc[UR4][R4.64] ;  /* 0x00000004040a8981 */ /* 0x000ee8000c1e1b00 */
[----:B------:R-:W4:Y:S01]  /*01c0*/  @!P0 LDG.E.EL R0, desc[UR4][R6.64] ;  /* 0x0000000406008981 */ /* 0x000f22000c2e1900 */
[----:B---3--:R-:W-:Y:S01]  /*01d0*/  FADD R13, R13, R10 ;  /* 0x0000000a0d0d7221 */ /* 0x008fe20000000000 */
[----:B----4-:R-:W-:-:S03]  /*01e0*/  FADD R0, R0, R11 ;  /* 0x0000000b00007221 */ /* 0x010fc60000000000 */
[----:B--2---:R-:W-:Y:S01]  /*01f0*/  FADD R8, R13, R8 ;  /* 0x000000080d087221 */ /* 0x004fe20000000000 */
[----:B------:R-:W-:Y:S01]  /*0200*/  FADD R9, R0, R9 ;  /* 0x0000000900097221 */ /* 0x000fe20000000000 */
[----:B------:R-:W-:Y:S06]  /*0210*/  @P0 EXIT ;  /* 0x000000000000094d */ /* 0x000fec0003800000 */
[----:B------:R-:W-:Y:S01]  /*0220*/  STG.E.64 desc[UR4][R4.64], R8 ;  /* 0x0000000804007986 */ /* 0x000fe2000c101b04 */
[----:B------:R-:W-:Y:S05]  /*0230*/  EXIT ;  /* 0x000000000000794d */ /* 0x000fea0003800000 */
.L_x_0:
[----:B------:R-:W-:-:S00]  /*0240*/  BRA `(.L_x_0) ;  /* 0xfffffffc00fc7947 */ /* 0x000fc0000383ffff */
[----:B------:R-:W-:-:S00]  /*0250*/  NOP ;  /* 0x0000000000007918 */ /* 0x000fc00000000000 */
        /* <DEDUP_REMOVED lines=10> */
.L_x_1:


//--------------------- .nv.constant0.triton_poi_fused_add_convolution_2 --------------------------
	.section	.nv.constant0.triton_poi_fused_add_convolution_2,"a",@progbits
	.sectionflags	@""
	.align	4
.nv.constant0.triton_poi_fused_add_convolution_2:
	.zero		556
